//
// Generated by NVIDIA NVVM Compiler
//
// Compiler Build ID: CL-36424714
// Cuda compilation tools, release 13.0, V13.0.88
// Based on NVVM 20.0.0
//

.version 9.0
.target sm_100
.address_size 64

	// .globl	_Z18gaussian5x5_sharedPK4RGB3PS_ii
.const .align 4 .b8 d_kernel[100] = {0, 0, 128, 59, 0, 0, 128, 60, 0, 0, 192, 60, 0, 0, 128, 60, 0, 0, 128, 59, 0, 0, 128, 60, 0, 0, 128, 61, 0, 0, 192, 61, 0, 0, 128, 61, 0, 0, 128, 60, 0, 0, 192, 60, 0, 0, 192, 61, 0, 0, 16, 62, 0, 0, 192, 61, 0, 0, 192, 60, 0, 0, 128, 60, 0, 0, 128, 61, 0, 0, 192, 61, 0, 0, 128, 61, 0, 0, 128, 60, 0, 0, 128, 59, 0, 0, 128, 60, 0, 0, 192, 60, 0, 0, 128, 60, 0, 0, 128, 59};
.extern .shared .align 16 .b8 tile[];

.visible .entry _Z18gaussian5x5_sharedPK4RGB3PS_ii(
	.param .u64 .ptr .align 1 _Z18gaussian5x5_sharedPK4RGB3PS_ii_param_0,
	.param .u64 .ptr .align 1 _Z18gaussian5x5_sharedPK4RGB3PS_ii_param_1,
	.param .u32 _Z18gaussian5x5_sharedPK4RGB3PS_ii_param_2,
	.param .u32 _Z18gaussian5x5_sharedPK4RGB3PS_ii_param_3
)
{
	.reg .pred 	%p<18>;
	.reg .b16 	%rs<25>;
	.reg .b32 	%r<78>;
	.reg .b32 	%f<46>;
	.reg .b64 	%rd<15>;

	ld.param.u64 	%rd5, [_Z18gaussian5x5_sharedPK4RGB3PS_ii_param_0];
	ld.param.u64 	%rd6, [_Z18gaussian5x5_sharedPK4RGB3PS_ii_param_1];
	ld.param.u32 	%r36, [_Z18gaussian5x5_sharedPK4RGB3PS_ii_param_2];
	ld.param.u32 	%r37, [_Z18gaussian5x5_sharedPK4RGB3PS_ii_param_3];
	mov.u32 	%r1, %tid.x;
	mov.u32 	%r2, %tid.y;
	mov.u32 	%r38, %ctaid.x;
	mov.u32 	%r3, %ntid.x;
	mad.lo.s32 	%r4, %r38, %r3, %r1;
	mov.u32 	%r39, %ctaid.y;
	mov.u32 	%r5, %ntid.y;
	mul.lo.s32 	%r6, %r39, %r5;
	add.s32 	%r7, %r6, %r2;
	add.s32 	%r8, %r3, 4;
	add.s32 	%r9, %r5, 4;
	setp.ge.u32 	%p3, %r2, %r9;
	@%p3 bra 	$L__BB0_11;
	add.s32 	%r10, %r6, -2;
	mov.u32 	%r40, tile;
	add.s32 	%r11, %r40, %r1;
	shl.b32 	%r41, %r5, 1;
	add.s32 	%r12, %r41, 8;
	cvta.to.global.u64 	%rd7, %rd5;
	add.s64 	%rd1, %rd7, 2;
	mov.u32 	%r71, %r2;
$L__BB0_2:
	setp.ge.u32 	%p4, %r1, %r8;
	@%p4 bra 	$L__BB0_10;
	sub.s32 	%r75, %r1, %r3;
	add.s32 	%r42, %r10, %r71;
	mul.lo.s32 	%r15, %r71, %r8;
	setp.gt.s32 	%p5, %r42, -1;
	setp.lt.s32 	%p6, %r42, %r37;
	and.pred  	%p1, %p5, %p6;
	add.s32 	%r43, %r12, %r71;
	mul.lo.s32 	%r16, %r8, %r43;
	add.s32 	%r44, %r9, %r71;
	mul.lo.s32 	%r17, %r8, %r44;
	mad.lo.s32 	%r45, %r42, %r36, %r4;
	add.s32 	%r72, %r45, -2;
	mov.u32 	%r73, %r4;
	mov.u32 	%r74, %r11;
$L__BB0_4:
	mul.wide.s32 	%rd8, %r72, 3;
	add.s64 	%rd2, %rd1, %rd8;
	add.s32 	%r46, %r73, -2;
	setp.gt.s32 	%p7, %r46, -1;
	setp.lt.s32 	%p8, %r46, %r36;
	and.pred  	%p9, %p7, %p8;
	and.pred  	%p2, %p9, %p1;
	not.pred 	%p10, %p2;
	@%p10 bra 	$L__BB0_6;
	ld.global.u8 	%rs6, [%rd2+-2];
	add.s32 	%r48, %r74, %r15;
	st.shared.u8 	[%r48], %rs6;
	ld.global.u8 	%rs23, [%rd2+-1];
	bra.uni 	$L__BB0_7;
$L__BB0_6:
	add.s32 	%r47, %r74, %r15;
	mov.b16 	%rs23, 0;
	st.shared.u8 	[%r47], %rs23;
$L__BB0_7:
	add.s32 	%r49, %r74, %r17;
	st.shared.u8 	[%r49], %rs23;
	mov.b16 	%rs24, 0;
	@%p10 bra 	$L__BB0_9;
	ld.global.u8 	%rs24, [%rd2];
$L__BB0_9:
	add.s32 	%r50, %r74, %r16;
	st.shared.u8 	[%r50], %rs24;
	add.s32 	%r75, %r75, %r3;
	add.s32 	%r74, %r74, %r3;
	add.s32 	%r73, %r73, %r3;
	add.s32 	%r72, %r72, %r3;
	setp.lt.u32 	%p12, %r75, 4;
	@%p12 bra 	$L__BB0_4;
$L__BB0_10:
	add.s32 	%r27, %r71, %r5;
	setp.lt.u32 	%p13, %r71, 4;
	mov.u32 	%r71, %r27;
	@%p13 bra 	$L__BB0_2;
$L__BB0_11:
	bar.sync 	0;
	setp.ge.s32 	%p14, %r4, %r36;
	setp.ge.s32 	%p15, %r7, %r37;
	or.pred  	%p16, %p14, %p15;
	@%p16 bra 	$L__BB0_15;
	mad.lo.s32 	%r28, %r2, %r8, 2;
	mov.u32 	%r52, tile;
	add.s32 	%r76, %r52, %r1;
	shl.b32 	%r53, %r5, 1;
	add.s32 	%r54, %r2, %r53;
	add.s32 	%r55, %r54, 8;
	mad.lo.s32 	%r30, %r55, %r8, 2;
	add.s32 	%r56, %r2, %r5;
	add.s32 	%r57, %r56, 4;
	mul.lo.s32 	%r31, %r57, %r8;
	mov.u64 	%rd10, d_kernel;
	add.s64 	%rd14, %rd10, 8;
	mov.b32 	%r77, 0;
	mov.f32 	%f43, 0f00000000;
	mov.f32 	%f44, %f43;
	mov.f32 	%f45, %f43;
$L__BB0_13:
	ld.const.f32 	%f8, [%rd14+-8];
	add.s32 	%r58, %r76, %r28;
	ld.shared.u8 	%rs8, [%r58+-2];
	cvt.rn.f32.u16 	%f9, %rs8;
	fma.rn.f32 	%f10, %f8, %f9, %f45;
	add.s32 	%r59, %r76, %r31;
	ld.shared.u8 	%rs9, [%r59];
	cvt.rn.f32.u16 	%f11, %rs9;
	fma.rn.f32 	%f12, %f8, %f11, %f44;
	add.s32 	%r60, %r76, %r30;
	ld.shared.u8 	%rs10, [%r60+-2];
	cvt.rn.f32.u16 	%f13, %rs10;
	fma.rn.f32 	%f14, %f8, %f13, %f43;
	ld.const.f32 	%f15, [%rd14+-4];
	ld.shared.u8 	%rs11, [%r58+-1];
	cvt.rn.f32.u16 	%f16, %rs11;
	fma.rn.f32 	%f17, %f15, %f16, %f10;
	ld.shared.u8 	%rs12, [%r59+1];
	cvt.rn.f32.u16 	%f18, %rs12;
	fma.rn.f32 	%f19, %f15, %f18, %f12;
	ld.shared.u8 	%rs13, [%r60+-1];
	cvt.rn.f32.u16 	%f20, %rs13;
	fma.rn.f32 	%f21, %f15, %f20, %f14;
	ld.const.f32 	%f22, [%rd14];
	ld.shared.u8 	%rs14, [%r58];
	cvt.rn.f32.u16 	%f23, %rs14;
	fma.rn.f32 	%f24, %f22, %f23, %f17;
	ld.shared.u8 	%rs15, [%r59+2];
	cvt.rn.f32.u16 	%f25, %rs15;
	fma.rn.f32 	%f26, %f22, %f25, %f19;
	ld.shared.u8 	%rs16, [%r60];
	cvt.rn.f32.u16 	%f27, %rs16;
	fma.rn.f32 	%f28, %f22, %f27, %f21;
	ld.const.f32 	%f29, [%rd14+4];
	ld.shared.u8 	%rs17, [%r58+1];
	cvt.rn.f32.u16 	%f30, %rs17;
	fma.rn.f32 	%f31, %f29, %f30, %f24;
	ld.shared.u8 	%rs18, [%r59+3];
	cvt.rn.f32.u16 	%f32, %rs18;
	fma.rn.f32 	%f33, %f29, %f32, %f26;
	ld.shared.u8 	%rs19, [%r60+1];
	cvt.rn.f32.u16 	%f34, %rs19;
	fma.rn.f32 	%f35, %f29, %f34, %f28;
	ld.const.f32 	%f36, [%rd14+8];
	ld.shared.u8 	%rs20, [%r58+2];
	cvt.rn.f32.u16 	%f37, %rs20;
	fma.rn.f32 	%f45, %f36, %f37, %f31;
	ld.shared.u8 	%rs21, [%r59+4];
	cvt.rn.f32.u16 	%f38, %rs21;
	fma.rn.f32 	%f44, %f36, %f38, %f33;
	ld.shared.u8 	%rs22, [%r60+2];
	cvt.rn.f32.u16 	%f39, %rs22;
	fma.rn.f32 	%f43, %f36, %f39, %f35;
	add.s32 	%r77, %r77, 1;
	add.s64 	%rd14, %rd14, 20;
	add.s32 	%r76, %r76, %r8;
	setp.ne.s32 	%p17, %r77, 5;
	@%p17 bra 	$L__BB0_13;
	add.f32 	%f40, %f45, 0f3F000000;
	cvt.rzi.s32.f32 	%r61, %f40;
	max.s32 	%r62, %r61, 0;
	min.s32 	%r63, %r62, 255;
	add.f32 	%f41, %f44, 0f3F000000;
	cvt.rzi.s32.f32 	%r64, %f41;
	max.s32 	%r65, %r64, 0;
	min.s32 	%r66, %r65, 255;
	add.f32 	%f42, %f43, 0f3F000000;
	cvt.rzi.s32.f32 	%r67, %f42;
	max.s32 	%r68, %r67, 0;
	min.s32 	%r69, %r68, 255;
	mad.lo.s32 	%r70, %r36, %r7, %r4;
	cvta.to.global.u64 	%rd11, %rd6;
	mul.wide.s32 	%rd12, %r70, 3;
	add.s64 	%rd13, %rd11, %rd12;
	st.global.u8 	[%rd13], %r63;
	st.global.u8 	[%rd13+1], %r66;
	st.global.u8 	[%rd13+2], %r69;
$L__BB0_15:
	ret;

}


// ===== COMPILED SASS (sm_100) =====

	.target	sm_100

	.elftype	@"ET_EXEC"


//--------------------- .note.nv.tkinfo           --------------------------
	.section	.note.nv.tkinfo,"",@"SHT_NOTE"
	.sectionflags	@"SHF_NOTE_NV_TKINFO"
	.tkinfo
        /*0018*/ 	.word	0x00000002
        /*0030*/ 	.string	""
        /*0030*/ 	.string	"ptxas"
        /*0030*/ 	.string	"Cuda compilation tools, release 13.0, V13.0.88"
        /*0030*/ 	.string	"Build cuda_13.0.r13.0/compiler.36424714_0"
        /*0030*/ 	.string	"-arch sm_100 -m 64 "



//--------------------- .note.nv.cuinfo           --------------------------
	.section	.note.nv.cuinfo,"",@"SHT_NOTE"
	.sectionflags	@"SHF_NOTE_NV_CUINFO"
        /*0018*/ 	.short	0x0002
        /*001a*/ 	.short	0x0064
        /*001c*/ 	.short	0x0082
	.zero		2


//--------------------- .nv.info                  --------------------------
	.section	.nv.info,"",@"SHT_CUDA_INFO"
	.align	4


	//----- nvinfo : EIATTR_REGCOUNT
	.align		4
        /*0000*/ 	.byte	0x04, 0x2f
        /*0002*/ 	.short	(.L_2 - .L_1)
	.align		4
.L_1:
        /*0004*/ 	.word	index@(_Z18gaussian5x5_sharedPK4RGB3PS_ii)
        /*0008*/ 	.word	0x00000020


	//----- nvinfo : EIATTR_FRAME_SIZE
	.align		4
.L_2:
        /*000c*/ 	.byte	0x04, 0x11
        /*000e*/ 	.short	(.L_4 - .L_3)
	.align		4
.L_3:
        /*0010*/ 	.word	index@(_Z18gaussian5x5_sharedPK4RGB3PS_ii)
        /*0014*/ 	.word	0x00000000


	//----- nvinfo : EIATTR_MIN_STACK_SIZE
	.align		4
.L_4:
        /*0018*/ 	.byte	0x04, 0x12
        /*001a*/ 	.short	(.L_6 - .L_5)
	.align		4
.L_5:
        /*001c*/ 	.word	index@(_Z18gaussian5x5_sharedPK4RGB3PS_ii)
        /*0020*/ 	.word	0x00000000
.L_6:


//--------------------- .nv.compat                --------------------------
	.section	.nv.compat,"",@"SHT_CUDA_COMPAT_INFO"
	.align	4
        /*0000*/ 	.byte	0x02, 0x09, 0x00, 0x00, 0x02, 0x02, 0x01, 0x00, 0x02, 0x05, 0x05, 0x00, 0x03, 0x07, 0x01, 0x01
        /*0010*/ 	.byte	0x02, 0x03, 0x00, 0x00, 0x02, 0x06, 0x01, 0x00, 0x04, 0x0b, 0x08, 0x00, 0x09, 0x00, 0x00, 0x00
        /*0020*/ 	.byte	0x00, 0x00, 0x00, 0x00


//--------------------- .nv.info._Z18gaussian5x5_sharedPK4RGB3PS_ii --------------------------
	.section	.nv.info._Z18gaussian5x5_sharedPK4RGB3PS_ii,"",@"SHT_CUDA_INFO"
	.sectionflags	@""
	.align	4


	//----- nvinfo : EIATTR_CUDA_API_VERSION
	.align		4
        /*0000*/ 	.byte	0x04, 0x37
        /*0002*/ 	.short	(.L_8 - .L_7)
.L_7:
        /*0004*/ 	.word	0x00000082


	//----- nvinfo : EIATTR_KPARAM_INFO
	.align		4
.L_8:
        /*0008*/ 	.byte	0x04, 0x17
        /*000a*/ 	.short	(.L_10 - .L_9)
.L_9:
        /*000c*/ 	.word	0x00000000
        /*0010*/ 	.short	0x0003
        /*0012*/ 	.short	0x0014
        /*0014*/ 	.byte	0x00, 0xf0, 0x11, 0x00


	//----- nvinfo : EIATTR_KPARAM_INFO
	.align		4
.L_10:
        /*0018*/ 	.byte	0x04, 0x17
        /*001a*/ 	.short	(.L_12 - .L_11)
.L_11:
        /*001c*/ 	.word	0x00000000
        /*0020*/ 	.short	0x0002
        /*0022*/ 	.short	0x0010
        /*0024*/ 	.byte	0x00, 0xf0, 0x11, 0x00


	//----- nvinfo : EIATTR_KPARAM_INFO
	.align		4
.L_12:
        /*0028*/ 	.byte	0x04, 0x17
        /*002a*/ 	.short	(.L_14 - .L_13)
.L_13:
        /*002c*/ 	.word	0x00000000
        /*0030*/ 	.short	0x0001
        /*0032*/ 	.short	0x0008
        /*0034*/ 	.byte	0x00, 0xf5, 0x21, 0x00


	//----- nvinfo : EIATTR_KPARAM_INFO
	.align		4
.L_14:
        /*0038*/ 	.byte	0x04, 0x17
        /*003a*/ 	.short	(.L_16 - .L_15)
.L_15:
        /*003c*/ 	.word	0x00000000
        /*0040*/ 	.short	0x0000
        /*0042*/ 	.short	0x0000
        /*0044*/ 	.byte	0x00, 0xf5, 0x21, 0x00


	//----- nvinfo : EIATTR_SPARSE_MMA_MASK
	.align		4
.L_16:
        /*0048*/ 	.byte	0x03, 0x50
        /*004a*/ 	.short	0x0000


	//----- nvinfo : EIATTR_MAXREG_COUNT
	.align		4
        /*004c*/ 	.byte	0x03, 0x1b
        /*004e*/ 	.short	0x00ff


	//----- nvinfo : EIATTR_NUM_BARRIERS
	.align		4
        /*0050*/ 	.byte	0x02, 0x4c
        /*0052*/ 	.byte	0x01
	.zero		1


	//----- nvinfo : EIATTR_MERCURY_ISA_VERSION
	.align		4
        /*0054*/ 	.byte	0x03, 0x5f
        /*0056*/ 	.short	0x0101


	//----- nvinfo : EIATTR_VRC_CTA_INIT_COUNT
	.align		4
        /*0058*/ 	.byte	0x02, 0x4a
	.zero		1
	.zero		1


	//----- nvinfo : EIATTR_EXIT_INSTR_OFFSETS
	.align		4
        /*005c*/ 	.byte	0x04, 0x1c
        /*005e*/ 	.short	(.L_18 - .L_17)


	//   ....[0]....
.L_17:
        /*0060*/ 	.word	0x000004d0


	//   ....[1]....
        /*0064*/ 	.word	0x00001640


	//----- nvinfo : EIATTR_CRS_STACK_SIZE
	.align		4
.L_18:
        /*0068*/ 	.byte	0x04, 0x1e
        /*006a*/ 	.short	(.L_20 - .L_19)
.L_19:
        /*006c*/ 	.word	0x00000000


	//----- nvinfo : EIATTR_CBANK_PARAM_SIZE
	.align		4
.L_20:
        /*0070*/ 	.byte	0x03, 0x19
        /*0072*/ 	.short	0x0018


	//----- nvinfo : EIATTR_PARAM_CBANK
	.align		4
        /*0074*/ 	.byte	0x04, 0x0a
        /*0076*/ 	.short	(.L_22 - .L_21)
	.align		4
.L_21:
        /*0078*/ 	.word	index@(.nv.constant0._Z18gaussian5x5_sharedPK4RGB3PS_ii)
        /*007c*/ 	.short	0x0380
        /*007e*/ 	.short	0x0018


	//----- nvinfo : EIATTR_SW_WAR
	.align		4
.L_22:
        /*0080*/ 	.byte	0x04, 0x36
        /*0082*/ 	.short	(.L_24 - .L_23)
.L_23:
        /*0084*/ 	.word	0x00000008
.L_24:


//--------------------- .nv.callgraph             --------------------------
	.section	.nv.callgraph,"",@"SHT_CUDA_CALLGRAPH"
	.align	4
	.sectionentsize	8
	.align		4
        /*0000*/ 	.word	0x00000000
	.align		4
        /*0004*/ 	.word	0xffffffff
	.align		4
        /*0008*/ 	.word	0x00000000
	.align		4
        /*000c*/ 	.word	0xfffffffe
	.align		4
        /*0010*/ 	.word	0x00000000
	.align		4
        /*0014*/ 	.word	0xfffffffd
	.align		4
        /*0018*/ 	.word	0x00000000
	.align		4
        /*001c*/ 	.word	0xfffffffc


//--------------------- .nv.constant3             --------------------------
	.section	.nv.constant3,"a",@progbits
	.align	4
.nv.constant3:
	.type		d_kernel,@object
	.size		d_kernel,(.L_0 - d_kernel)
d_kernel:
        /*0000*/ 	.byte	0x00, 0x00, 0x80, 0x3b, 0x00, 0x00, 0x80, 0x3c, 0x00, 0x00, 0xc0, 0x3c, 0x00, 0x00, 0x80, 0x3c
        /*0010*/ 	.byte	0x00, 0x00, 0x80, 0x3b, 0x00, 0x00, 0x80, 0x3c, 0x00, 0x00, 0x80, 0x3d, 0x00, 0x00, 0xc0, 0x3d
        /*0020*/ 	.byte	0x00, 0x00, 0x80, 0x3d, 0x00, 0x00, 0x80, 0x3c, 0x00, 0x00, 0xc0, 0x3c, 0x00, 0x00, 0xc0, 0x3d
        /*0030*/ 	.byte	0x00, 0x00, 0x10, 0x3e, 0x00, 0x00, 0xc0, 0x3d, 0x00, 0x00, 0xc0, 0x3c, 0x00, 0x00, 0x80, 0x3c
        /*0040*/ 	.byte	0x00, 0x00, 0x80, 0x3d, 0x00, 0x00, 0xc0, 0x3d, 0x00, 0x00, 0x80, 0x3d, 0x00, 0x00, 0x80, 0x3c
        /*0050*/ 	.byte	0x00, 0x00, 0x80, 0x3b, 0x00, 0x00, 0x80, 0x3c, 0x00, 0x00, 0xc0, 0x3c, 0x00, 0x00, 0x80, 0x3c
        /*0060*/ 	.byte	0x00, 0x00, 0x80, 0x3b
.L_0:


//--------------------- .text._Z18gaussian5x5_sharedPK4RGB3PS_ii --------------------------
	.section	.text._Z18gaussian5x5_sharedPK4RGB3PS_ii,"ax",@progbits
	.align	128
        .global         _Z18gaussian5x5_sharedPK4RGB3PS_ii
        .type           _Z18gaussian5x5_sharedPK4RGB3PS_ii,@function
        .size           _Z18gaussian5x5_sharedPK4RGB3PS_ii,(.L_x_7 - _Z18gaussian5x5_sharedPK4RGB3PS_ii)
        .other          _Z18gaussian5x5_sharedPK4RGB3PS_ii,@"STO_CUDA_ENTRY STV_DEFAULT"
_Z18gaussian5x5_sharedPK4RGB3PS_ii:
.text._Z18gaussian5x5_sharedPK4RGB3PS_ii:
[----:B------:R-:W-:Y:S01]  /*0000*/  LDC R1, c[0x0][0x37c] ;  /* 0x0000df00ff017b82 */ /* 0x000fe20000000800 */
[----:B------:R-:W0:Y:S07]  /*0010*/  S2R R5, SR_TID.Y ;  /* 0x0000000000057919 */ /* 0x000e2e0000002200 */
[----:B------:R-:W1:Y:S01]  /*0020*/  LDC R2, c[0x0][0x360] ;  /* 0x0000d800ff027b82 */ /* 0x000e620000000800 */
[----:B------:R-:W2:Y:S01]  /*0030*/  LDCU.64 UR6, c[0x0][0x358] ;  /* 0x00006b00ff0677ac */ /* 0x000ea20008000a00 */
[----:B------:R-:W-:Y:S01]  /*0040*/  BSSY.RECONVERGENT B0, `(.L_x_0) ;  /* 0x0000044000007945 */ /* 0x000fe20003800200 */
[----:B------:R-:W3:Y:S01]  /*0050*/  S2R R13, SR_TID.X ;  /* 0x00000000000d7919 */ /* 0x000ee20000002100 */
[----:B------:R-:W4:Y:S04]  /*0060*/  LDCU UR8, c[0x0][0x390] ;  /* 0x00007200ff0877ac */ /* 0x000f280008000800 */
[----:B------:R-:W5:Y:S08]  /*0070*/  LDC R0, c[0x0][0x364] ;  /* 0x0000d900ff007b82 */ /* 0x000f700000000800 */
[----:B------:R-:W2:Y:S08]  /*0080*/  S2UR UR5, SR_CTAID.Y ;  /* 0x00000000000579c3 */ /* 0x000eb00000002600 */
[----:B------:R-:W3:Y:S01]  /*0090*/  S2UR UR4, SR_CTAID.X ;  /* 0x00000000000479c3 */ /* 0x000ee20000002500 */
[----:B-1----:R-:W-:-:S02]  /*00a0*/  VIADD R12, R2, 0x4 ;  /* 0x00000004020c7836 */ /* 0x002fc40000000000 */
[----:B-----5:R-:W-:-:S05]  /*00b0*/  VIADD R10, R0, 0x4 ;  /* 0x00000004000a7836 */ /* 0x020fca0000000000 */
[----:B0-----:R-:W-:Y:S01]  /*00c0*/  ISETP.GE.U32.AND P0, PT, R5, R10, PT ;  /* 0x0000000a0500720c */ /* 0x001fe20003f06070 */
[----:B--2---:R-:W-:-:S05]  /*00d0*/  IMAD R8, R0, UR5, RZ ;  /* 0x0000000500087c24 */ /* 0x004fca000f8e02ff */
[----:B------:R-:W-:Y:S01]  /*00e0*/  IADD3 R4, PT, PT, R8, R5, RZ ;  /* 0x0000000508047210 */ /* 0x000fe20007ffe0ff */
[----:B---3--:R-:W-:-:S06]  /*00f0*/  IMAD R3, R2, UR4, R13 ;  /* 0x0000000402037c24 */ /* 0x008fcc000f8e020d */
[----:B----4-:R-:W-:Y:S05]  /*0100*/  @P0 BRA `(.L_x_1) ;  /* 0x0000000000dc0947 */ /* 0x010fea0003800000 */
[----:B------:R-:W0:Y:S01]  /*0110*/  S2UR UR5, SR_CgaCtaId ;  /* 0x00000000000579c3 */ /* 0x000e220000008800 */
[----:B------:R-:W-:Y:S01]  /*0120*/  UMOV UR4, 0x400 ;  /* 0x0000040000047882 */ /* 0x000fe20000000000 */
[----:B------:R-:W-:Y:S01]  /*0130*/  VIADD R11, R8, 0xfffffffe ;  /* 0xfffffffe080b7836 */ /* 0x000fe20000000000 */
[----:B------:R-:W-:Y:S01]  /*0140*/  LEA R14, R0, 0x8, 0x1 ;  /* 0x00000008000e7811 */ /* 0x000fe200078e08ff */
[----:B------:R-:W-:-:S04]  /*0150*/  IMAD.MOV.U32 R9, RZ, RZ, R5 ;  /* 0x000000ffff097224 */ /* 0x000fc800078e0005 */
[----:B------:R-:W1:Y:S01]  /*0160*/  LDC.64 R6, c[0x0][0x380] ;  /* 0x0000e000ff067b82 */ /* 0x000e620000000a00 */
[----:B0-----:R-:W-:-:S06]  /*0170*/  ULEA UR4, UR5, UR4, 0x18 ;  /* 0x0000000405047291 */ /* 0x001fcc000f8ec0ff */
[----:B------:R-:W-:Y:S02]  /*0180*/  IADD3 R15, PT, PT, R13, UR4, RZ ;  /* 0x000000040d0f7c10 */ /* 0x000fe4000fffe0ff */
[----:B-1----:R-:W-:-:S04]  /*0190*/  IADD3 R6, P0, PT, R6, 0x2, RZ ;  /* 0x0000000206067810 */ /* 0x002fc80007f1e0ff */
[----:B------:R-:W-:-:S09]  /*01a0*/  IADD3.X R7, PT, PT, RZ, R7, RZ, P0, !PT ;  /* 0x00000007ff077210 */ /* 0x000fd200007fe4ff */
.L_x_5:
[----:B------:R-:W-:Y:S01]  /*01b0*/  ISETP.GE.U32.AND P0, PT, R13, R12, PT ;  /* 0x0000000c0d00720c */ /* 0x000fe20003f06070 */
[----:B------:R-:W-:Y:S01]  /*01c0*/  BSSY.RECONVERGENT B1, `(.L_x_2) ;  /* 0x0000029000017945 */ /* 0x000fe20003800200 */
[----:B------:R-:W-:Y:S01]  /*01d0*/  ISETP.GE.U32.AND P2, PT, R9, 0x4, PT ;  /* 0x000000040900780c */ /* 0x000fe20003f46070 */
[----:B------:R-:W-:-:S10]  /*01e0*/  IMAD.IADD R16, R0, 0x1, R9 ;  /* 0x0000000100107824 */ /* 0x000fd400078e0209 */
[----:B------:R-:W-:Y:S05]  /*01f0*/  @P0 BRA `(.L_x_3) ;  /* 0x0000000000940947 */ /* 0x000fea0003800000 */
[----:B------:R-:W0:Y:S01]  /*0200*/  LDCU.64 UR4, c[0x0][0x390] ;  /* 0x00007200ff0477ac */ /* 0x000e220008000a00 */
[-C--:B------:R-:W-:Y:S01]  /*0210*/  IADD3 R8, PT, PT, R11, R9.reuse, RZ ;  /* 0x000000090b087210 */ /* 0x080fe20007ffe0ff */
[----:B------:R-:W-:Y:S01]  /*0220*/  IMAD.IADD R23, R14, 0x1, R9 ;  /* 0x000000010e177824 */ /* 0x000fe200078e0209 */
[-C--:B------:R-:W-:Y:S01]  /*0230*/  IADD3 R25, PT, PT, R10, R9.reuse, RZ ;  /* 0x000000090a197210 */ /* 0x080fe20007ffe0ff */
[C---:B------:R-:W-:Y:S01]  /*0240*/  IMAD R17, R12.reuse, R9, RZ ;  /* 0x000000090c117224 */ /* 0x040fe200078e02ff */
[----:B------:R-:W-:Y:S01]  /*0250*/  MOV R19, R3 ;  /* 0x0000000300137202 */ /* 0x000fe20000000f00 */
[----:B------:R-:W-:Y:S02]  /*0260*/  IMAD.IADD R21, R13, 0x1, -R2 ;  /* 0x000000010d157824 */ /* 0x000fe400078e0a02 */
[----:B------:R-:W-:Y:S02]  /*0270*/  IMAD.MOV.U32 R18, RZ, RZ, R15 ;  /* 0x000000ffff127224 */ /* 0x000fe400078e000f */
[----:B------:R-:W-:-:S02]  /*0280*/  IMAD R23, R12, R23, RZ ;  /* 0x000000170c177224 */ /* 0x000fc400078e02ff */
[----:B------:R-:W-:Y:S02]  /*0290*/  IMAD R25, R12, R25, RZ ;  /* 0x000000190c197224 */ /* 0x000fe400078e02ff */
[C---:B0-----:R-:W-:Y:S01]  /*02a0*/  IMAD R27, R8.reuse, UR4, R3 ;  /* 0x00000004081b7c24 */ /* 0x041fe2000f8e0203 */
[----:B------:R-:W-:-:S04]  /*02b0*/  ISETP.GE.AND P0, PT, R8, UR5, PT ;  /* 0x0000000508007c0c */ /* 0x000fc8000bf06270 */
[----:B------:R-:W-:Y:S02]  /*02c0*/  ISETP.GT.AND P0, PT, R8, -0x1, !P0 ;  /* 0xffffffff0800780c */ /* 0x000fe40004704270 */
[----:B------:R-:W-:-:S11]  /*02d0*/  IADD3 R27, PT, PT, R27, -0x2, RZ ;  /* 0xfffffffe1b1b7810 */ /* 0x000fd60007ffe0ff */
.L_x_4:
[----:B------:R-:W-:-:S05]  /*02e0*/  VIADD R8, R19, 0xfffffffe ;  /* 0xfffffffe13087836 */ /* 0x000fca0000000000 */
[----:B------:R-:W-:-:S04]  /*02f0*/  ISETP.GE.AND P1, PT, R8, UR8, PT ;  /* 0x0000000808007c0c */ /* 0x000fc8000bf26270 */
[----:B------:R-:W-:Y:S01]  /*0300*/  ISETP.GT.AND P1, PT, R8, -0x1, !P1 ;  /* 0xffffffff0800780c */ /* 0x000fe20004f24270 */
[----:B------:R-:W-:-:S03]  /*0310*/  IMAD.WIDE R8, R27, 0x3, R6 ;  /* 0x000000031b087825 */ /* 0x000fc600078e0206 */
[----:B------:R-:W-:Y:S02]  /*0320*/  PLOP3.LUT P1, PT, P1, P0, PT, 0x80, 0x8 ;  /* 0x000000000008781c */ /* 0x000fe40000f21070 */
[----:B------:R-:W-:-:S11]  /*0330*/  PRMT R26, RZ, 0x7610, R26 ;  /* 0x00007610ff1a7816 */ /* 0x000fd6000000001a */
[----:B------:R-:W2:Y:S04]  /*0340*/  @P1 LDG.E.U8 R22, desc[UR6][R8.64+-0x1] ;  /* 0xffffff0608161981 */ /* 0x000ea8000c1e1100 */
[----:B------:R-:W3:Y:S01]  /*0350*/  @P1 LDG.E.U8 R20, desc[UR6][R8.64+-0x2] ;  /* 0xfffffe0608141981 */ /* 0x000ee2000c1e1100 */
[----:B------:R-:W-:-:S03]  /*0360*/  IADD3 R29, PT, PT, R17, R18, RZ ;  /* 0x00000012111d7210 */ /* 0x000fc60007ffe0ff */
[----:B------:R-:W4:Y:S01]  /*0370*/  @P1 LDG.E.U8 R26, desc[UR6][R8.64] ;  /* 0x00000006081a1981 */ /* 0x000f22000c1e1100 */
[----:B------:R-:W-:Y:S01]  /*0380*/  IMAD.IADD R24, R25, 0x1, R18 ;  /* 0x0000000119187824 */ /* 0x000fe200078e0212 */
[-C--:B------:R-:W-:Y:S01]  /*0390*/  IADD3 R28, PT, PT, R23, R18.reuse, RZ ;  /* 0x00000012171c7210 */ /* 0x080fe20007ffe0ff */
[C---:B------:R-:W-:Y:S01]  /*03a0*/  IMAD.IADD R21, R2.reuse, 0x1, R21 ;  /* 0x0000000102157824 */ /* 0x040fe200078e0215 */
[C---:B------:R-:W-:Y:S01]  /*03b0*/  IADD3 R18, PT, PT, R2.reuse, R18, RZ ;  /* 0x0000001202127210 */ /* 0x040fe20007ffe0ff */
[C---:B------:R-:W-:Y:S01]  /*03c0*/  IMAD.IADD R19, R2.reuse, 0x1, R19 ;  /* 0x0000000102137824 */ /* 0x040fe200078e0213 */
[----:B------:R-:W-:Y:S02]  /*03d0*/  IADD3 R27, PT, PT, R2, R27, RZ ;  /* 0x0000001b021b7210 */ /* 0x000fe40007ffe0ff */
[----:B------:R-:W-:Y:S01]  /*03e0*/  @!P1 PRMT R22, RZ, 0x7610, R22 ;  /* 0x00007610ff169816 */ /* 0x000fe20000000016 */
[----:B---3--:R0:W-:Y:S04]  /*03f0*/  @P1 STS.U8 [R29], R20 ;  /* 0x000000141d001388 */ /* 0x0081e80000000000 */
[----:B------:R0:W-:Y:S04]  /*0400*/  @!P1 STS.U8 [R29], RZ ;  /* 0x000000ff1d009388 */ /* 0x0001e80000000000 */
[----:B--2---:R0:W-:Y:S04]  /*0410*/  STS.U8 [R24], R22 ;  /* 0x0000001618007388 */ /* 0x0041e80000000000 */
[----:B----4-:R0:W-:Y:S01]  /*0420*/  STS.U8 [R28], R26 ;  /* 0x0000001a1c007388 */ /* 0x0101e20000000000 */
[----:B------:R-:W-:-:S13]  /*0430*/  ISETP.GE.U32.AND P1, PT, R21, 0x4, PT ;  /* 0x000000041500780c */ /* 0x000fda0003f26070 */
[----:B0-----:R-:W-:Y:S05]  /*0440*/  @!P1 BRA `(.L_x_4) ;  /* 0xfffffffc00a49947 */ /* 0x001fea000383ffff */
.L_x_3:
[----:B------:R-:W-:Y:S05]  /*0450*/  BSYNC.RECONVERGENT B1 ;  /* 0x0000000000017941 */ /* 0x000fea0003800200 */
.L_x_2:
[----:B------:R-:W-:Y:S01]  /*0460*/  IMAD.MOV.U32 R9, RZ, RZ, R16 ;  /* 0x000000ffff097224 */ /* 0x000fe200078e0010 */
[----:B------:R-:W-:Y:S06]  /*0470*/  @!P2 BRA `(.L_x_5) ;  /* 0xfffffffc004ca947 */ /* 0x000fec000383ffff */
.L_x_1:
[----:B------:R-:W-:Y:S05]  /*0480*/  BSYNC.RECONVERGENT B0 ;  /* 0x0000000000007941 */ /* 0x000fea0003800200 */
.L_x_0:
[----:B------:R-:W0:Y:S01]  /*0490*/  LDCU.64 UR20, c[0x0][0x390] ;  /* 0x00007200ff1477ac */ /* 0x000e220008000a00 */
[----:B------:R-:W-:Y:S01]  /*04a0*/  BAR.SYNC.DEFER_BLOCKING 0x0 ;  /* 0x0000000000007b1d */ /* 0x000fe20000010000 */
[----:B0-----:R-:W-:-:S04]  /*04b0*/  ISETP.GE.AND P0, PT, R4, UR21, PT ;  /* 0x0000001504007c0c */ /* 0x001fc8000bf06270 */
[----:B------:R-:W-:-:S13]  /*04c0*/  ISETP.GE.OR P0, PT, R3, UR20, P0 ;  /* 0x0000001403007c0c */ /* 0x000fda0008706670 */
[----:B------:R-:W-:Y:S05]  /*04d0*/  @P0 EXIT ;  /* 0x000000000000094d */ /* 0x000fea0003800000 */
[----:B------:R-:W0:Y:S01]  /*04e0*/  S2UR UR5, SR_CgaCtaId ;  /* 0x00000000000579c3 */ /* 0x000e220000008800 */
[----:B------:R-:W-:Y:S01]  /*04f0*/  UMOV UR4, 0x400 ;  /* 0x0000040000047882 */ /* 0x000fe20000000000 */
[-C--:B------:R-:W-:Y:S01]  /*0500*/  IMAD R20, R12, R5.reuse, 0x2 ;  /* 0x000000020c147424 */ /* 0x080fe200078e0205 */
[----:B------:R-:W-:Y:S01]  /*0510*/  IADD3 R11, PT, PT, R5, 0x4, R0 ;  /* 0x00000004050b7810 */ /* 0x000fe20007ffe000 */
[----:B------:R-:W1:Y:S01]  /*0520*/  LDCU.128 UR8, c[0x3][URZ] ;  /* 0x00c00000ff0877ac */ /* 0x000e620008000c00 */
[----:B------:R-:W-:Y:S01]  /*0530*/  LEA R0, R0, R5, 0x1 ;  /* 0x0000000500007211 */ /* 0x000fe200078e08ff */
[----:B------:R-:W-:Y:S01]  /*0540*/  IMAD R3, R4, UR20, R3 ;  /* 0x0000001404037c24 */ /* 0x000fe2000f8e0203 */
[----:B------:R-:W2:Y:S03]  /*0550*/  LDCU.128 UR12, c[0x3][0x10] ;  /* 0x00c00200ff0c77ac */ /* 0x000ea60008000c00 */
[----:B------:R-:W-:Y:S01]  /*0560*/  VIADD R17, R0, 0x8 ;  /* 0x0000000800117836 */ /* 0x000fe20000000000 */
[----:B------:R-:W3:Y:S03]  /*0570*/  LDCU.128 UR16, c[0x3][0x20] ;  /* 0x00c00400ff1077ac */ /* 0x000ee60008000c00 */
[----:B------:R-:W-:Y:S01]  /*0580*/  IMAD R17, R12, R17, 0x2 ;  /* 0x000000020c117424 */ /* 0x000fe200078e0211 */
[----:B0-----:R-:W-:-:S06]  /*0590*/  ULEA UR4, UR5, UR4, 0x18 ;  /* 0x0000000405047291 */ /* 0x001fcc000f8ec0ff */
[----:B------:R-:W-:-:S04]  /*05a0*/  IADD3 R13, PT, PT, R13, UR4, RZ ;  /* 0x000000040d0d7c10 */ /* 0x000fc8000fffe0ff */
[C---:B------:R-:W-:Y:S01]  /*05b0*/  IADD3 R25, PT, PT, R13.reuse, R17, RZ ;  /* 0x000000110d197210 */ /* 0x040fe20007ffe0ff */
[----:B------:R-:W-:Y:S01]  /*05c0*/  IMAD.IADD R19, R13, 0x1, R20 ;  /* 0x000000010d137824 */ /* 0x000fe200078e0214 */
[----:B------:R-:W0:Y:S01]  /*05d0*/  LDCU UR4, c[0x3][0x60] ;  /* 0x00c00c00ff0477ac */ /* 0x000e220008000800 */
[CCC-:B------:R-:W-:Y:S02]  /*05e0*/  IMAD R21, R12.reuse, R11.reuse, R13.reuse ;  /* 0x0000000b0c157224 */ /* 0x1c0fe400078e020d */
[C---:B------:R-:W-:Y:S01]  /*05f0*/  IMAD.IADD R13, R12.reuse, 0x1, R13 ;  /* 0x000000010c0d7824 */ /* 0x040fe200078e020d */
[----:B------:R-:W4:Y:S03]  /*0600*/  LDS.U8 R2, [R19+-0x2] ;  /* 0xfffffe0013027984 */ /* 0x000f260000000000 */
[----:B------:R-:W-:Y:S01]  /*0610*/  IMAD R24, R12, R11, R13 ;  /* 0x0000000b0c187224 */ /* 0x000fe200078e020d */
[----:B------:R-:W5:Y:S01]  /*0620*/  LDS.U8 R7, [R21] ;  /* 0x0000000015077984 */ /* 0x000f620000000000 */
[----:B------:R-:W-:-:S03]  /*0630*/  IADD3 R22, PT, PT, R20, R13, RZ ;  /* 0x0000000d14167210 */ /* 0x000fc60007ffe0ff */
[----:B------:R-:W2:Y:S04]  /*0640*/  LDS.U8 R15, [R21+0x1] ;  /* 0x00000100150f7984 */ /* 0x000ea80000000000 */
[----:B------:R-:W3:Y:S04]  /*0650*/  LDS.U8 R10, [R19+-0x1] ;  /* 0xffffff00130a7984 */ /* 0x000ee80000000000 */
[----:B------:R-:W0:Y:S04]  /*0660*/  LDS.U8 R5, [R19] ;  /* 0x0000000013057984 */ /* 0x000e280000000000 */
[----:B------:R-:W0:Y:S04]  /*0670*/  LDS.U8 R18, [R21+0x2] ;  /* 0x0000020015127984 */ /* 0x000e280000000000 */
[----:B------:R-:W0:Y:S04]  /*0680*/  LDS.U8 R6, [R19+0x1] ;  /* 0x0000010013067984 */ /* 0x000e280000000000 */
[----:B------:R-:W0:Y:S04]  /*0690*/  LDS.U8 R16, [R21+0x3] ;  /* 0x0000030015107984 */ /* 0x000e280000000000 */
[----:B------:R-:W0:Y:S04]  /*06a0*/  LDS.U8 R23, [R25+-0x2] ;  /* 0xfffffe0019177984 */ /* 0x000e280000000000 */
[----:B------:R-:W0:Y:S04]  /*06b0*/  LDS.U8 R8, [R25+-0x1] ;  /* 0xffffff0019087984 */ /* 0x000e280000000000 */
[----:B------:R0:W0:Y:S01]  /*06c0*/  LDS.U8 R9, [R19+0x2] ;  /* 0x0000020013097984 */ /* 0x0000220000000000 */
[----:B----4-:R-:W-:-:S02]  /*06d0*/  I2FP.F32.U32 R0, R2 ;  /* 0x0000000200007245 */ /* 0x010fc40000201000 */
[----:B-----5:R-:W-:Y:S01]  /*06e0*/  I2FP.F32.U32 R2, R7 ;  /* 0x0000000700027245 */ /* 0x020fe20000201000 */
[----:B------:R-:W4:Y:S02]  /*06f0*/  LDS.U8 R14, [R21+0x4] ;  /* 0x00000400150e7984 */ /* 0x000f240000000000 */
[----:B-1----:R-:W-:Y:S01]  /*0700*/  FFMA R0, R0, UR8, RZ ;  /* 0x0000000800007c23 */ /* 0x002fe200080000ff */
[----:B--2---:R-:W-:Y:S01]  /*0710*/  I2FP.F32.U32 R15, R15 ;  /* 0x0000000f000f7245 */ /* 0x004fe20000201000 */
[----:B------:R-:W1:Y:S01]  /*0720*/  LDS.U8 R7, [R22+-0x2] ;  /* 0xfffffe0016077984 */ /* 0x000e620000000000 */
[----:B------:R-:W-:Y:S01]  /*0730*/  FFMA R2, R2, UR8, RZ ;  /* 0x0000000802027c23 */ /* 0x000fe200080000ff */
[----:B---3--:R-:W-:Y:S02]  /*0740*/  I2FP.F32.U32 R27, R10 ;  /* 0x0000000a001b7245 */ /* 0x008fe40000201000 */
[----:B------:R-:W-:Y:S01]  /*0750*/  LDS.U8 R21, [R24] ;  /* 0x0000000018157984 */ /* 0x000fe20000000000 */
[----:B------:R-:W-:Y:S01]  /*0760*/  FFMA R2, R15, UR9, R2 ;  /* 0x000000090f027c23 */ /* 0x000fe20008000002 */
[----:B0-----:R-:W-:-:S02]  /*0770*/  I2FP.F32.U32 R15, R5 ;  /* 0x00000005000f7245 */ /* 0x001fc40000201000 */
[----:B------:R-:W0:Y:S01]  /*0780*/  LDS.U8 R10, [R25] ;  /* 0x00000000190a7984 */ /* 0x000e220000000000 */
[----:B------:R-:W-:Y:S01]  /*0790*/  FFMA R0, R27, UR9, R0 ;  /* 0x000000091b007c23 */ /* 0x000fe20008000000 */
[----:B------:R-:W-:Y:S02]  /*07a0*/  I2FP.F32.U32 R19, R18 ;  /* 0x0000001200137245 */ /* 0x000fe40000201000 */
[----:B------:R-:W2:Y:S01]  /*07b0*/  LDS.U8 R5, [R22+-0x1] ;  /* 0xffffff0016057984 */ /* 0x000ea20000000000 */
[----:B------:R-:W-:Y:S01]  /*07c0*/  FFMA R0, R15, UR10, R0 ;  /* 0x0000000a0f007c23 */ /* 0x000fe20008000000 */
[----:B------:R-:W-:Y:S02]  /*07d0*/  I2FP.F32.U32 R27, R6 ;  /* 0x00000006001b7245 */ /* 0x000fe40000201000 */
[----:B------:R-:W3:Y:S01]  /*07e0*/  LDS.U8 R15, [R25+0x1] ;  /* 0x00000100190f7984 */ /* 0x000ee20000000000 */
[----:B------:R-:W-:Y:S01]  /*07f0*/  FFMA R26, R19, UR10, R2 ;  /* 0x0000000a131a7c23 */ /* 0x000fe20008000002 */
[----:B------:R-:W-:-:S02]  /*0800*/  I2FP.F32.U32 R29, R16 ;  /* 0x00000010001d7245 */ /* 0x000fc40000201000 */
[----:B------:R-:W5:Y:S01]  /*0810*/  LDS.U8 R19, [R22] ;  /* 0x0000000016137984 */ /* 0x000f620000000000 */
[----:B------:R-:W-:Y:S01]  /*0820*/  FFMA R2, R27, UR11, R0 ;  /* 0x0000000b1b027c23 */ /* 0x000fe20008000000 */
[----:B------:R-:W-:Y:S02]  /*0830*/  I2FP.F32.U32 R0, R23 ;  /* 0x0000001700007245 */ /* 0x000fe40000201000 */
[----:B------:R1:W5:Y:S01]  /*0840*/  LDS.U8 R16, [R25+0x2] ;  /* 0x0000020019107984 */ /* 0x0003620000000000 */
[----:B------:R-:W-:Y:S01]  /*0850*/  FFMA R26, R29, UR11, R26 ;  /* 0x0000000b1d1a7c23 */ /* 0x000fe2000800001a */
[----:B------:R-:W-:Y:S02]  /*0860*/  I2FP.F32.U32 R23, R8 ;  /* 0x0000000800177245 */ /* 0x000fe40000201000 */
[----:B------:R-:W5:Y:S01]  /*0870*/  LDS.U8 R6, [R22+0x1] ;  /* 0x0000010016067984 */ /* 0x000f620000000000 */
[----:B------:R-:W-:Y:S01]  /*0880*/  FFMA R0, R0, UR8, RZ ;  /* 0x0000000800007c23 */ /* 0x000fe200080000ff */
[----:B------:R-:W-:-:S02]  /*0890*/  I2FP.F32.U32 R27, R9 ;  /* 0x00000009001b7245 */ /* 0x000fc40000201000 */
[----:B------:R-:W5:Y:S01]  /*08a0*/  LDS.U8 R18, [R24+0x1] ;  /* 0x0000010018127984 */ /* 0x000f620000000000 */
[----:B------:R-:W-:-:S03]  /*08b0*/  FFMA R23, R23, UR9, R0 ;  /* 0x0000000917177c23 */ /* 0x000fc60008000000 */
[----:B------:R-:W5:Y:S01]  /*08c0*/  LDS.U8 R9, [R24+0x2] ;  /* 0x0000020018097984 */ /* 0x000f620000000000 */
[----:B------:R-:W-:Y:S01]  /*08d0*/  FFMA R8, R27, UR12, R2 ;  /* 0x0000000c1b087c23 */ /* 0x000fe20008000002 */
[----:B----4-:R-:W-:Y:S01]  /*08e0*/  I2FP.F32.U32 R29, R14 ;  /* 0x0000000e001d7245 */ /* 0x010fe20000201000 */
[----:B------:R-:W-:Y:S01]  /*08f0*/  IMAD.IADD R14, R17, 0x1, R13 ;  /* 0x00000001110e7824 */ /* 0x000fe200078e020d */
[----:B-1----:R-:W-:Y:S01]  /*0900*/  I2FP.F32.U32 R7, R7 ;  /* 0x0000000700077245 */ /* 0x002fe20000201000 */
[----:B------:R-:W1:Y:S01]  /*0910*/  LDS.U8 R0, [R24+0x3] ;  /* 0x0000030018007984 */ /* 0x000e620000000000 */
[----:B------:R-:W-:Y:S01]  /*0920*/  IADD3 R13, PT, PT, R12, R13, RZ ;  /* 0x0000000d0c0d7210 */ /* 0x000fe20007ffe0ff */
[----:B------:R-:W-:Y:S02]  /*0930*/  FFMA R26, R29, UR12, R26 ;  /* 0x0000000c1d1a7c23 */ /* 0x000fe4000800001a */
[----:B------:R-:W-:Y:S01]  /*0940*/  FFMA R25, R7, UR13, R8 ;  /* 0x0000000d07197c23 */ /* 0x000fe20008000008 */
[----:B------:R3:W4:Y:S01]  /*0950*/  LDS.U8 R2, [R22+0x2] ;  /* 0x0000020016027984 */ /* 0x0007220000000000 */
[----:B0-----:R-:W-:-:S03]  /*0960*/  I2FP.F32.U32 R10, R10 ;  /* 0x0000000a000a7245 */ /* 0x001fc60000201000 */
[----:B------:R5:W0:Y:S01]  /*0970*/  LDS.U8 R7, [R24+0x4] ;  /* 0x0000040018077984 */ /* 0x000a220000000000 */
[----:B--2---:R-:W-:Y:S01]  /*0980*/  I2FP.F32.U32 R28, R5 ;  /* 0x00000005001c7245 */ /* 0x004fe20000201000 */
[----:B------:R-:W-:Y:S02]  /*0990*/  FFMA R27, R10, UR10, R23 ;  /* 0x0000000a0a1b7c23 */ /* 0x000fe40008000017 */
[----:B------:R-:W2:Y:S01]  /*09a0*/  LDS.U8 R8, [R14+-0x2] ;  /* 0xfffffe000e087984 */ /* 0x000ea20000000000 */
[----:B------:R-:W-:Y:S01]  /*09b0*/  IMAD.IADD R23, R20, 0x1, R13 ;  /* 0x0000000114177824 */ /* 0x000fe200078e020d */
[----:B---3--:R-:W-:Y:S01]  /*09c0*/  I2FP.F32.U32 R22, R15 ;  /* 0x0000000f00167245 */ /* 0x008fe20000201000 */
[----:B------:R-:W-:Y:S01]  /*09d0*/  FFMA R25, R28, UR14, R25 ;  /* 0x0000000e1c197c23 */ /* 0x000fe20008000019 */
[----:B------:R-:W3:Y:S01]  /*09e0*/  LDS.U8 R5, [R14+-0x1] ;  /* 0xffffff000e057984 */ /* 0x000ee20000000000 */
[----:B------:R-:W-:Y:S02]  /*09f0*/  I2FP.F32.U32 R15, R21 ;  /* 0x00000015000f7245 */ /* 0x000fe40000201000 */
[----:B-----5:R-:W-:Y:S01]  /*0a00*/  I2FP.F32.U32 R24, R19 ;  /* 0x0000001300187245 */ /* 0x020fe20000201000 */
[----:B------:R-:W5:Y:S01]  /*0a10*/  LDS.U8 R10, [R23+-0x2] ;  /* 0xfffffe00170a7984 */ /* 0x000f620000000000 */
[----:B------:R-:W-:Y:S01]  /*0a20*/  FFMA R21, R22, UR11, R27 ;  /* 0x0000000b16157c23 */ /* 0x000fe2000800001b */
[----:B------:R-:W-:Y:S01]  /*0a30*/  FFMA R26, R15, UR13, R26 ;  /* 0x0000000d0f1a7c23 */ /* 0x000fe2000800001a */
[----:B------:R-:W-:Y:S01]  /*0a40*/  I2FP.F32.U32 R16, R16 ;  /* 0x0000001000107245 */ /* 0x000fe20000201000 */
[----:B------:R-:W5:Y:S01]  /*0a50*/  LDS.U8 R15, [R14] ;  /* 0x000000000e0f7984 */ /* 0x000f620000000000 */
[----:B------:R-:W-:Y:S01]  /*0a60*/  FFMA R19, R24, UR15, R25 ;  /* 0x0000000f18137c23 */ /* 0x000fe20008000019 */
[----:B------:R-:W-:Y:S01]  /*0a70*/  I2FP.F32.U32 R24, R6 ;  /* 0x0000000600187245 */ /* 0x000fe20000201000 */
[----:B------:R-:W5:Y:S01]  /*0a80*/  LDCU.128 UR8, c[0x3][0x30] ;  /* 0x00c00600ff0877ac */ /* 0x000f620008000c00 */
[----:B------:R-:W5:Y:S01]  /*0a90*/  LDS.U8 R22, [R23+-0x1] ;  /* 0xffffff0017167984 */ /* 0x000f620000000000 */
[----:B------:R-:W-:Y:S01]  /*0aa0*/  FFMA R21, R16, UR12, R21 ;  /* 0x0000000c10157c23 */ /* 0x000fe20008000015 */
[----:B------:R-:W-:Y:S01]  /*0ab0*/  I2FP.F32.U32 R25, R18 ;  /* 0x0000001200197245 */ /* 0x000fe20000201000 */
[----:B------:R-:W-:Y:S01]  /*0ac0*/  FFMA R16, R24, UR16, R19 ;  /* 0x0000001018107c23 */ /* 0x000fe20008000013 */
[----:B------:R-:W-:Y:S01]  /*0ad0*/  IMAD R18, R12, R11, R13 ;  /* 0x0000000b0c127224 */ /* 0x000fe200078e020d */
[----:B------:R-:W-:Y:S01]  /*0ae0*/  LDS.U8 R19, [R14+0x1] ;  /* 0x000001000e137984 */ /* 0x000fe20000000000 */
[----:B------:R-:W-:Y:S01]  /*0af0*/  I2FP.F32.U32 R6, R9 ;  /* 0x0000000900067245 */ /* 0x000fe20000201000 */
[----:B------:R-:W-:-:S02]  /*0b00*/  FFMA R25, R25, UR14, R26 ;  /* 0x0000000e19197c23 */ /* 0x000fc4000800001a */
[----:B------:R-:W5:Y:S01]  /*0b10*/  LDS.U8 R9, [R23] ;  /* 0x0000000017097984 */ /* 0x000f620000000000 */
[----:B-1----:R-:W-:Y:S01]  /*0b20*/  I2FP.F32.U32 R0, R0 ;  /* 0x0000000000007245 */ /* 0x002fe20000201000 */
[----:B------:R-:W-:Y:S02]  /*0b30*/  FFMA R25, R6, UR15, R25 ;  /* 0x0000000f06197c23 */ /* 0x000fe40008000019 */
[----:B------:R-:W1:Y:S02]  /*0b40*/  LDS.U8 R6, [R18] ;  /* 0x0000000012067984 */ /* 0x000e640000000000 */
[----:B------:R-:W-:Y:S01]  /*0b50*/  FFMA R0, R0, UR16, R25 ;  /* 0x0000001000007c23 */ /* 0x000fe20008000019 */
[----:B------:R-:W-:Y:S02]  /*0b60*/  IADD3 R25, PT, PT, R12, R13, RZ ;  /* 0x0000000d0c197210 */ /* 0x000fe40007ffe0ff */
[----:B----4-:R-:W-:Y:S02]  /*0b70*/  I2FP.F32.U32 R27, R2 ;  /* 0x00000002001b7245 */ /* 0x010fe40000201000 */
[----:B0-----:R-:W-:Y:S01]  /*0b80*/  I2FP.F32.U32 R7, R7 ;  /* 0x0000000700077245 */ /* 0x001fe20000201000 */
[----:B------:R-:W0:Y:S01]  /*0b90*/  LDS.U8 R2, [R23+0x1] ;  /* 0x0000010017027984 */ /* 0x000e220000000000 */
[----:B--2---:R-:W-:Y:S01]  /*0ba0*/  I2FP.F32.U32 R26, R8 ;  /* 0x00000008001a7245 */ /* 0x004fe20000201000 */
[----:B------:R-:W-:-:S02]  /*0bb0*/  FFMA R16, R27, UR17, R16 ;  /* 0x000000111b107c23 */ /* 0x000fc40008000010 */
[----:B------:R2:W4:Y:S01]  /*0bc0*/  LDS.U8 R8, [R14+0x2] ;  /* 0x000002000e087984 */ /* 0x0005220000000000 */
[----:B------:R-:W-:Y:S01]  /*0bd0*/  FFMA R7, R7, UR17, R0 ;  /* 0x0000001107077c23 */ /* 0x000fe20008000000 */
[----:B---3--:R-:W-:Y:S01]  /*0be0*/  I2FP.F32.U32 R27, R5 ;  /* 0x00000005001b7245 */ /* 0x008fe20000201000 */
[----:B------:R-:W-:Y:S01]  /*0bf0*/  FFMA R26, R26, UR13, R21 ;  /* 0x0000000d1a1a7c23 */ /* 0x000fe20008000015 */
[----:B------:R-:W3:Y:S01]  /*0c00*/  LDS.U8 R0, [R18+0x1] ;  /* 0x0000010012007984 */ /* 0x000ee20000000000 */
[C-C-:B------:R-:W-:Y:S01]  /*0c10*/  IMAD.IADD R21, R12.reuse, 0x1, R25.reuse ;  /* 0x000000010c157824 */ /* 0x140fe200078e0219 */
[----:B-----5:R-:W-:Y:S01]  /*0c20*/  I2FP.F32.U32 R29, R10 ;  /* 0x0000000a001d7245 */ /* 0x020fe20000201000 */
[C---:B------:R-:W-:Y:S01]  /*0c30*/  IMAD R5, R12.reuse, R11, R25 ;  /* 0x0000000b0c057224 */ /* 0x040fe200078e0219 */
[----:B--2---:R-:W-:Y:S01]  /*0c40*/  IADD3 R14, PT, PT, R17, R13, RZ ;  /* 0x0000000d110e7210 */ /* 0x004fe20007ffe0ff */
[----:B------:R-:W-:Y:S01]  /*0c50*/  IMAD R12, R12, R11, R21 ;  /* 0x0000000b0c0c7224 */ /* 0x000fe200078e0215 */
[----:B------:R-:W2:Y:S01]  /*0c60*/  LDS.U8 R10, [R18+0x2] ;  /* 0x00000200120a7984 */ /* 0x000ea20000000000 */
[----:B------:R-:W-:Y:S01]  /*0c70*/  FFMA R26, R27, UR14, R26 ;  /* 0x0000000e1b1a7c23 */ /* 0x000fe2000800001a */
[----:B------:R-:W-:Y:S01]  /*0c80*/  FFMA R24, R29, UR18, R16 ;  /* 0x000000121d187c23 */ /* 0x000fe20008000010 */
[----:B------:R-:W-:Y:S01]  /*0c90*/  I2FP.F32.U32 R27, R15 ;  /* 0x0000000f001b7245 */ /* 0x000fe20000201000 */
[----:B------:R5:W2:Y:S01]  /*0ca0*/  LDS.U8 R11, [R23+0x2] ;  /* 0x00000200170b7984 */ /* 0x000aa20000000000 */
[C---:B------:R-:W-:Y:S01]  /*0cb0*/  IMAD.IADD R16, R20.reuse, 0x1, R25 ;  /* 0x0000000114107824 */ /* 0x040fe200078e0219 */
[----:B------:R-:W-:Y:S01]  /*0cc0*/  IADD3 R15, PT, PT, R17, R25, RZ ;  /* 0x00000019110f7210 */ /* 0x000fe20007ffe0ff */
[----:B------:R-:W-:Y:S01]  /*0cd0*/  IMAD.IADD R20, R20, 0x1, R21 ;  /* 0x0000000114147824 */ /* 0x000fe200078e0215 */
[----:B------:R-:W2:Y:S01]  /*0ce0*/  LDS.U8 R13, [R14+-0x2] ;  /* 0xfffffe000e0d7984 */ /* 0x000ea20000000000 */
[----:B------:R-:W-:Y:S01]  /*0cf0*/  I2FP.F32.U32 R25, R22 ;  /* 0x0000001600197245 */ /* 0x000fe20000201000 */
[----:B------:R-:W-:Y:S01]  /*0d00*/  FFMA R26, R27, UR15, R26 ;  /* 0x0000000f1b1a7c23 */ /* 0x000fe2000800001a */
[----:B------:R-:W-:Y:S01]  /*0d10*/  IADD3 R17, PT, PT, R17, R21, RZ ;  /* 0x0000001511117210 */ /* 0x000fe20007ffe0ff */
[----:B------:R-:W2:Y:S01]  /*0d20*/  LDS.U8 R22, [R18+0x3] ;  /* 0x0000030012167984 */ /* 0x000ea20000000000 */
[----:B------:R-:W-:Y:S01]  /*0d30*/  I2FP.F32.U32 R9, R9 ;  /* 0x0000000900097245 */ /* 0x000fe20000201000 */
[----:B-----5:R-:W-:Y:S01]  /*0d40*/  FFMA R23, R25, UR19, R24 ;  /* 0x0000001319177c23 */ /* 0x020fe20008000018 */
[----:B------:R-:W-:Y:S01]  /*0d50*/  I2FP.F32.U32 R25, R19 ;  /* 0x0000001300197245 */ /* 0x000fe20000201000 */
[----:B------:R-:W5:Y:S01]  /*0d60*/  LDS.U8 R21, [R14+-0x1] ;  /* 0xffffff000e157984 */ /* 0x000f620000000000 */
[----:B------:R-:W5:Y:S01]  /*0d70*/  LDCU.128 UR12, c[0x3][0x40] ;  /* 0x00c00800ff0c77ac */ /* 0x000f620008000c00 */
[----:B-1----:R-:W-:Y:S01]  /*0d80*/  I2FP.F32.U32 R28, R6 ;  /* 0x00000006001c7245 */ /* 0x002fe20000201000 */
[----:B------:R-:W-:Y:S01]  /*0d90*/  FFMA R23, R9, UR8, R23 ;  /* 0x0000000809177c23 */ /* 0x000fe20008000017 */
[----:B------:R-:W1:Y:S01]  /*0da0*/  LDS.U8 R19, [R18+0x4] ;  /* 0x0000040012137984 */ /* 0x000e620000000000 */
[----:B------:R-:W-:-:S02]  /*0db0*/  FFMA R24, R25, UR16, R26 ;  /* 0x0000001019187c23 */ /* 0x000fc4000800001a */
[----:B------:R-:W-:Y:S01]  /*0dc0*/  FFMA R25, R28, UR18, R7 ;  /* 0x000000121c197c23 */ /* 0x000fe20008000007 */
[----:B------:R-:W1:Y:S01]  /*0dd0*/  LDS.U8 R6, [R14] ;  /* 0x000000000e067984 */ /* 0x000e620000000000 */
[----:B0-----:R-:W-:-:S03]  /*0de0*/  I2FP.F32.U32 R2, R2 ;  /* 0x0000000200027245 */ /* 0x001fc60000201000 */
[----:B------:R-:W0:Y:S01]  /*0df0*/  LDS.U8 R7, [R5] ;  /* 0x0000000005077984 */ /* 0x000e220000000000 */
[----:B----4-:R-:W-:Y:S01]  /*0e00*/  I2FP.F32.U32 R27, R8 ;  /* 0x00000008001b7245 */ /* 0x010fe20000201000 */
[----:B------:R-:W-:Y:S02]  /*0e10*/  FFMA R26, R2, UR9, R23 ;  /* 0x00000009021a7c23 */ /* 0x000fe40008000017 */
[----:B------:R-:W4:Y:S01]  /*0e20*/  LDS.U8 R18, [R5+0x1] ;  /* 0x0000010005127984 */ /* 0x000f220000000000 */
[----:B---3--:R-:W-:Y:S01]  /*0e30*/  I2FP.F32.U32 R0, R0 ;  /* 0x0000000000007245 */ /* 0x008fe20000201000 */
[----:B------:R-:W-:Y:S02]  /*0e40*/  FFMA R24, R27, UR17, R24 ;  /* 0x000000111b187c23 */ /* 0x000fe40008000018 */
[----:B------:R-:W3:Y:S02]  /*0e50*/  LDS.U8 R8, [R16+-0x2] ;  /* 0xfffffe0010087984 */ /* 0x000ee40000000000 */
[----:B------:R-:W-:-:S02]  /*0e60*/  FFMA R27, R0, UR19, R25 ;  /* 0x00000013001b7c23 */ /* 0x000fc40008000019 */
[----:B------:R-:W3:Y:S01]  /*0e70*/  LDS.U8 R9, [R14+0x1] ;  /* 0x000001000e097984 */ /* 0x000ee20000000000 */
[----:B--2---:R-:W-:-:S03]  /*0e80*/  I2FP.F32.U32 R10, R10 ;  /* 0x0000000a000a7245 */ /* 0x004fc60000201000 */
[----:B------:R-:W2:Y:S01]  /*0e90*/  LDS.U8 R0, [R5+0x2] ;  /* 0x0000020005007984 */ /* 0x000ea20000000000 */
[----:B------:R-:W-:Y:S01]  /*0ea0*/  I2FP.F32.U32 R25, R11 ;  /* 0x0000000b00197245 */ /* 0x000fe20000201000 */
[----:B------:R-:W-:Y:S02]  /*0eb0*/  FFMA R27, R10, UR8, R27 ;  /* 0x000000080a1b7c23 */ /* 0x000fe4000800001b */
[----:B------:R-:W2:Y:S01]  /*0ec0*/  LDS.U8 R2, [R14+0x2] ;  /* 0x000002000e027984 */ /* 0x000ea20000000000 */
[----:B------:R-:W-:Y:S01]  /*0ed0*/  I2FP.F32.U32 R13, R13 ;  /* 0x0000000d000d7245 */ /* 0x000fe20000201000 */
[----:B------:R-:W-:Y:S02]  /*0ee0*/  FFMA R25, R25, UR10, R26 ;  /* 0x0000000a19197c23 */ /* 0x000fe4000800001a */
[----:B------:R-:W2:Y:S01]  /*0ef0*/  LDS.U8 R23, [R5+0x3] ;  /* 0x0000030005177984 */ /* 0x000ea20000000000 */
[----:B------:R-:W-:Y:S01]  /*0f00*/  I2FP.F32.U32 R22, R22 ;  /* 0x0000001600167245 */ /* 0x000fe20000201000 */
[----:B------:R-:W-:-:S02]  /*0f10*/  FFMA R24, R13, UR18, R24 ;  /* 0x000000120d187c23 */ /* 0x000fc40008000018 */
[----:B------:R-:W2:Y:S01]  /*0f20*/  LDS.U8 R11, [R16+-0x1] ;  /* 0xffffff00100b7984 */ /* 0x000ea20000000000 */
[----:B-----5:R-:W-:Y:S01]  /*0f30*/  I2FP.F32.U32 R21, R21 ;  /* 0x0000001500157245 */ /* 0x020fe20000201000 */
[----:B------:R-:W-:Y:S02]  /*0f40*/  FFMA R22, R22, UR9, R27 ;  /* 0x0000000916167c23 */ /* 0x000fe4000800001b */
[----:B------:R-:W5:Y:S01]  /*0f50*/  LDS.U8 R10, [R16] ;  /* 0x00000000100a7984 */ /* 0x000f620000000000 */
[----:B-1----:R-:W-:Y:S01]  /*0f60*/  I2FP.F32.U32 R27, R19 ;  /* 0x00000013001b7245 */ /* 0x002fe20000201000 */
[----:B------:R-:W-:Y:S02]  /*0f70*/  FFMA R21, R21, UR19, R24 ;  /* 0x0000001315157c23 */ /* 0x000fe40008000018 */
[----:B------:R-:W1:Y:S01]  /*0f80*/  LDS.U8 R13, [R5+0x4] ;  /* 0x00000400050d7984 */ /* 0x000e620000000000 */
[----:B------:R-:W-:Y:S01]  /*0f90*/  I2FP.F32.U32 R6, R6 ;  /* 0x0000000600067245 */ /* 0x000fe20000201000 */
[----:B------:R-:W-:-:S02]  /*0fa0*/  FFMA R27, R27, UR10, R22 ;  /* 0x0000000a1b1b7c23 */ /* 0x000fc40008000016 */
[----:B------:R-:W1:Y:S01]  /*0fb0*/  LDS.U8 R14, [R15+-0x2] ;  /* 0xfffffe000f0e7984 */ /* 0x000e620000000000 */
[----:B0-----:R-:W-:Y:S01]  /*0fc0*/  I2FP.F32.U32 R24, R7 ;  /* 0x0000000700187245 */ /* 0x001fe20000201000 */
[----:B------:R-:W-:Y:S02]  /*0fd0*/  FFMA R21, R6, UR8, R21 ;  /* 0x0000000806157c23 */ /* 0x000fe40008000015 */
[----:B------:R-:W0:Y:S01]  /*0fe0*/  LDS.U8 R19, [R15+-0x1] ;  /* 0xffffff000f137984 */ /* 0x000e220000000000 */
[----:B----4-:R-:W-:Y:S01]  /*0ff0*/  I2FP.F32.U32 R7, R18 ;  /* 0x0000001200077245 */ /* 0x010fe20000201000 */
[----:B------:R-:W-:Y:S02]  /*1000*/  FFMA R24, R24, UR11, R27 ;  /* 0x0000000b18187c23 */ /* 0x000fe4000800001b */
[----:B------:R-:W4:Y:S01]  /*1010*/  LDS.U8 R5, [R15] ;  /* 0x000000000f057984 */ /* 0x000f220000000000 */
[----:B---3--:R-:W-:Y:S01]  /*1020*/  I2FP.F32.U32 R8, R8 ;  /* 0x0000000800087245 */ /* 0x008fe20000201000 */
[----:B------:R-:W-:Y:S01]  /*1030*/  FFMA R24, R7, UR12, R24 ;  /* 0x0000000c07187c23 */ /* 0x000fe20008000018 */
[----:B------:R-:W-:Y:S01]  /*1040*/  I2FP.F32.U32 R22, R9 ;  /* 0x0000000900167245 */ /* 0x000fe20000201000 */
[----:B------:R-:W3:Y:S02]  /*1050*/  LDS.U8 R6, [R16+0x1] ;  /* 0x0000010010067984 */ /* 0x000ee40000000000 */
[----:B------:R-:W-:Y:S01]  /*1060*/  FFMA R25, R8, UR11, R25 ;  /* 0x0000000b08197c23 */ /* 0x000fe20008000019 */
[----:B--2---:R-:W-:Y:S01]  /*1070*/  I2FP.F32.U32 R9, R0 ;  /* 0x0000000000097245 */ /* 0x004fe20000201000 */
[----:B------:R-:W-:Y:S01]  /*1080*/  LDS.U8 R8, [R12] ;  /* 0x000000000c087984 */ /* 0x000fe20000000000 */
[----:B------:R-:W-:Y:S01]  /*1090*/  FFMA R21, R22, UR9, R21 ;  /* 0x0000000916157c23 */ /* 0x000fe20008000015 */
[----:B------:R-:W-:-:S02]  /*10a0*/  I2FP.F32.U32 R2, R2 ;  /* 0x0000000200027245 */ /* 0x000fc40000201000 */
[----:B------:R-:W2:Y:S01]  /*10b0*/  LDS.U8 R7, [R15+0x1] ;  /* 0x000001000f077984 */ /* 0x000ea20000000000 */
[----:B------:R-:W-:Y:S01]  /*10c0*/  FFMA R9, R9, UR13, R24 ;  /* 0x0000000d09097c23 */ /* 0x000fe20008000018 */
[----:B------:R-:W-:Y:S02]  /*10d0*/  I2FP.F32.U32 R22, R23 ;  /* 0x0000001700167245 */ /* 0x000fe40000201000 */
[----:B------:R-:W2:Y:S01]  /*10e0*/  LDS.U8 R0, [R12+0x1] ;  /* 0x000001000c007984 */ /* 0x000ea20000000000 */
[----:B------:R-:W-:Y:S01]  /*10f0*/  FFMA R21, R2, UR10, R21 ;  /* 0x0000000a02157c23 */ /* 0x000fe20008000015 */
[----:B------:R-:W-:Y:S02]  /*1100*/  I2FP.F32.U32 R18, R11 ;  /* 0x0000000b00127245 */ /* 0x000fe40000201000 */
[----:B------:R1:W-:Y:S01]  /*1110*/  LDS.U8 R2, [R15+0x2] ;  /* 0x000002000f027984 */ /* 0x0003e20000000000 */
[----:B------:R-:W-:Y:S01]  /*1120*/  FFMA R24, R22, UR14, R9 ;  /* 0x0000000e16187c23 */ /* 0x000fe20008000009 */
[----:B-----5:R-:W-:-:S02]  /*1130*/  I2FP.F32.U32 R23, R10 ;  /* 0x0000000a00177245 */ /* 0x020fc40000201000 */
[----:B------:R-:W5:Y:S01]  /*1140*/  LDS.U8 R16, [R16+0x2] ;  /* 0x0000020010107984 */ /* 0x000f620000000000 */
[----:B------:R-:W-:Y:S01]  /*1150*/  FFMA R18, R18, UR12, R25 ;  /* 0x0000000c12127c23 */ /* 0x000fe20008000019 */
[----:B-1----:R-:W-:Y:S02]  /*1160*/  I2FP.F32.U32 R13, R13 ;  /* 0x0000000d000d7245 */ /* 0x002fe40000201000 */
[----:B------:R-:W1:Y:S01]  /*1170*/  LDS.U8 R9, [R12+0x2] ;  /* 0x000002000c097984 */ /* 0x000e620000000000 */
[----:B------:R-:W-:Y:S01]  /*1180*/  FFMA R15, R23, UR13, R18 ;  /* 0x0000000d170f7c23 */ /* 0x000fe20008000012 */
[----:B------:R-:W-:Y:S02]  /*1190*/  I2FP.F32.U32 R22, R14 ;  /* 0x0000000e00167245 */ /* 0x000fe40000201000 */
[----:B------:R-:W1:Y:S01]  /*11a0*/  LDS.U8 R10, [R17+-0x2] ;  /* 0xfffffe00110a7984 */ /* 0x000e620000000000 */
[----:B------:R-:W-:Y:S01]  /*11b0*/  FFMA R18, R13, UR15, R24 ;  /* 0x0000000f0d127c23 */ /* 0x000fe20008000018 */
[----:B0-----:R-:W-:-:S02]  /*11c0*/  I2FP.F32.U32 R26, R19 ;  /* 0x00000013001a7245 */ /* 0x001fc40000201000 */
[----:B------:R-:W0:Y:S01]  /*11d0*/  LDS.U8 R14, [R20+-0x2] ;  /* 0xfffffe00140e7984 */ /* 0x000e220000000000 */
[----:B------:R-:W-:Y:S01]  /*11e0*/  FFMA R25, R22, UR11, R21 ;  /* 0x0000000b16197c23 */ /* 0x000fe20008000015 */
[----:B------:R-:W5:Y:S01]  /*11f0*/  LDCU.128 UR8, c[0x3][0x50] ;  /* 0x00c00a00ff0877ac */ /* 0x000f620008000c00 */
[----:B----4-:R-:W-:Y:S01]  /*1200*/  I2FP.F32.U32 R28, R5 ;  /* 0x00000005001c7245 */ /* 0x010fe20000201000 */
[----:B------:R-:W4:Y:S01]  /*1210*/  LDS.U8 R11, [R12+0x3] ;  /* 0x000003000c0b7984 */ /* 0x000f220000000000 */
[----:B------:R-:W-:-:S03]  /*1220*/  FFMA R27, R26, UR12, R25 ;  /* 0x0000000c1a1b7c23 */ /* 0x000fc60008000019 */
[----:B------:R-:W4:Y:S01]  /*1230*/  LDS.U8 R13, [R17+-0x1] ;  /* 0xffffff00110d7984 */ /* 0x000f220000000000 */
[----:B---3--:R-:W-:-:S03]  /*1240*/  I2FP.F32.U32 R6, R6 ;  /* 0x0000000600067245 */ /* 0x008fc60000201000 */
[----:B------:R-:W3:Y:S02]  /*1250*/  LDS.U8 R21, [R20+-0x1] ;  /* 0xffffff0014157984 */ /* 0x000ee40000000000 */
[----:B------:R-:W-:Y:S02]  /*1260*/  FFMA R15, R6, UR14, R15 ;  /* 0x0000000e060f7c23 */ /* 0x000fe4000800000f */
[----:B------:R5:W3:Y:S01]  /*1270*/  LDS.U8 R22, [R12+0x4] ;  /* 0x000004000c167984 */ /* 0x000ae20000000000 */
[----:B--2---:R-:W-:-:S03]  /*1280*/  I2FP.F32.U32 R29, R7 ;  /* 0x00000007001d7245 */ /* 0x004fc60000201000 */
[----:B------:R-:W2:Y:S01]  /*1290*/  LDS.U8 R23, [R17] ;  /* 0x0000000011177984 */ /* 0x000ea20000000000 */
[----:B------:R-:W-:-:S03]  /*12a0*/  I2FP.F32.U32 R7, R0 ;  /* 0x0000000000077245 */ /* 0x000fc60000201000 */
[----:B------:R-:W2:Y:S01]  /*12b0*/  LDS.U8 R24, [R20] ;  /* 0x0000000014187984 */ /* 0x000ea20000000000 */
[----:B-----5:R-:W-:Y:S01]  /*12c0*/  FFMA R12, R28, UR13, R27 ;  /* 0x0000000d1c0c7c23 */ /* 0x020fe2000800001b */
[----:B------:R-:W-:Y:S02]  /*12d0*/  I2FP.F32.U32 R27, R8 ;  /* 0x00000008001b7245 */ /* 0x000fe40000201000 */
[----:B------:R-:W5:Y:S01]  /*12e0*/  LDS.U8 R19, [R17+0x1] ;  /* 0x0000010011137984 */ /* 0x000f620000000000 */
[----:B------:R-:W-:Y:S01]  /*12f0*/  I2FP.F32.U32 R16, R16 ;  /* 0x0000001000107245 */ /* 0x000fe20000201000 */
[----:B------:R-:W-:Y:S01]  /*1300*/  FFMA R12, R29, UR14, R12 ;  /* 0x0000000e1d0c7c23 */ /* 0x000fe2000800000c */
[----:B------:R-:W-:Y:S01]  /*1310*/  FFMA R18, R27, UR8, R18 ;  /* 0x000000081b127c23 */ /* 0x000fe20008000012 */
[----:B------:R-:W5:Y:S01]  /*1320*/  LDS.U8 R25, [R20+0x1] ;  /* 0x0000010014197984 */ /* 0x000f620000000000 */
[----:B-1----:R-:W-:Y:S01]  /*1330*/  I2FP.F32.U32 R0, R9 ;  /* 0x0000000900007245 */ /* 0x002fe20000201000 */
[----:B------:R-:W-:Y:S01]  /*1340*/  FFMA R15, R16, UR15, R15 ;  /* 0x0000000f100f7c23 */ /* 0x000fe2000800000f */
[----:B------:R-:W-:Y:S01]  /*1350*/  FFMA R7, R7, UR9, R18 ;  /* 0x0000000907077c23 */ /* 0x000fe20008000012 */
[----:B------:R1:W5:Y:S01]  /*1360*/  LDS.U8 R26, [R17+0x2] ;  /* 0x00000200111a7984 */ /* 0x0003620000000000 */
[----:B------:R-:W-:-:S02]  /*1370*/  I2FP.F32.U32 R10, R10 ;  /* 0x0000000a000a7245 */ /* 0x000fc40000201000 */
[----:B------:R-:W-:Y:S01]  /*1380*/  FFMA R0, R0, UR10, R7 ;  /* 0x0000000a00007c23 */ /* 0x000fe20008000007 */
[----:B------:R-:W5:Y:S01]  /*1390*/  LDS.U8 R5, [R20+0x2] ;  /* 0x0000020014057984 */ /* 0x000f620000000000 */
[----:B0-----:R-:W-:Y:S02]  /*13a0*/  I2FP.F32.U32 R14, R14 ;  /* 0x0000000e000e7245 */ /* 0x001fe40000201000 */
[----:B-1----:R-:W-:Y:S02]  /*13b0*/  I2FP.F32.U32 R17, R2 ;  /* 0x0000000200117245 */ /* 0x002fe40000201000 */
[----:B----4-:R-:W-:Y:S01]  /*13c0*/  I2FP.F32.U32 R11, R11 ;  /* 0x0000000b000b7245 */ /* 0x010fe20000201000 */
[----:B------:R-:W-:Y:S01]  /*13d0*/  FFMA R14, R14, UR8, R15 ;  /* 0x000000080e0e7c23 */ /* 0x000fe2000800000f */
[----:B------:R-:W-:Y:S01]  /*13e0*/  I2FP.F32.U32 R13, R13 ;  /* 0x0000000d000d7245 */ /* 0x000fe20000201000 */
[----:B------:R-:W-:Y:S02]  /*13f0*/  FFMA R17, R17, UR15, R12 ;  /* 0x0000000f11117c23 */ /* 0x000fe4000800000c */
[----:B------:R-:W-:Y:S01]  /*1400*/  FFMA R0, R11, UR11, R0 ;  /* 0x0000000b0b007c23 */ /* 0x000fe20008000000 */
[----:B---3--:R-:W-:Y:S01]  /*1410*/  I2FP.F32.U32 R21, R21 ;  /* 0x0000001500157245 */ /* 0x008fe20000201000 */
[----:B------:R-:W-:Y:S01]  /*1420*/  FFMA R10, R10, UR8, R17 ;  /* 0x000000080a0a7c23 */ /* 0x000fe20008000011 */
[----:B------:R-:W-:-:S03]  /*1430*/  I2FP.F32.U32 R9, R22 ;  /* 0x0000001600097245 */ /* 0x000fc60000201000 */
[----:B------:R-:W-:Y:S01]  /*1440*/  FFMA R10, R13, UR9, R10 ;  /* 0x000000090d0a7c23 */ /* 0x000fe2000800000a */
[----:B------:R-:W-:Y:S01]  /*1450*/  FFMA R14, R21, UR9, R14 ;  /* 0x00000009150e7c23 */ /* 0x000fe2000800000e */
[----:B--2---:R-:W-:Y:S01]  /*1460*/  I2FP.F32.U32 R23, R23 ;  /* 0x0000001700177245 */ /* 0x004fe20000201000 */
[----:B------:R-:W-:Y:S01]  /*1470*/  FFMA R9, R9, UR4, R0 ;  /* 0x0000000409097c23 */ /* 0x000fe20008000000 */
[----:B------:R-:W-:-:S03]  /*1480*/  I2FP.F32.U32 R7, R24 ;  /* 0x0000001800077245 */ /* 0x000fc60000201000 */
[----:B------:R-:W-:Y:S01]  /*1490*/  FFMA R10, R23, UR10, R10 ;  /* 0x0000000a170a7c23 */ /* 0x000fe2000800000a */
[----:B------:R-:W-:Y:S01]  /*14a0*/  FADD R9, R9, 0.5 ;  /* 0x3f00000009097421 */ /* 0x000fe20000000000 */
[----:B-----5:R-:W-:Y:S01]  /*14b0*/  I2FP.F32.U32 R19, R19 ;  /* 0x0000001300137245 */ /* 0x020fe20000201000 */
[----:B------:R-:W-:Y:S01]  /*14c0*/  FFMA R7, R7, UR10, R14 ;  /* 0x0000000a07077c23 */ /* 0x000fe2000800000e */
[----:B------:R-:W-:-:S03]  /*14d0*/  I2FP.F32.U32 R0, R25 ;  /* 0x0000001900007245 */ /* 0x000fc60000201000 */
[----:B------:R-:W-:Y:S01]  /*14e0*/  FFMA R10, R19, UR11, R10 ;  /* 0x0000000b130a7c23 */ /* 0x000fe2000800000a */
[----:B------:R-:W0:Y:S01]  /*14f0*/  F2I.TRUNC.NTZ R9, R9 ;  /* 0x0000000900097305 */ /* 0x000e22000020f100 */
[----:B------:R-:W-:Y:S01]  /*1500*/  I2FP.F32.U32 R11, R26 ;  /* 0x0000001a000b7245 */ /* 0x000fe20000201000 */
[----:B------:R-:W-:Y:S02]  /*1510*/  FFMA R0, R0, UR11, R7 ;  /* 0x0000000b00007c23 */ /* 0x000fe40008000007 */
[----:B------:R-:W1:Y:S01]  /*1520*/  LDC.64 R6, c[0x0][0x388] ;  /* 0x0000e200ff067b82 */ /* 0x000e620000000a00 */
[----:B------:R-:W-:Y:S01]  /*1530*/  I2FP.F32.U32 R5, R5 ;  /* 0x0000000500057245 */ /* 0x000fe20000201000 */
[----:B------:R-:W-:-:S04]  /*1540*/  FFMA R10, R11, UR4, R10 ;  /* 0x000000040b0a7c23 */ /* 0x000fc8000800000a */
[----:B------:R-:W-:Y:S01]  /*1550*/  FFMA R0, R5, UR4, R0 ;  /* 0x0000000405007c23 */ /* 0x000fe20008000000 */
[----:B------:R-:W-:-:S03]  /*1560*/  FADD R10, R10, 0.5 ;  /* 0x3f0000000a0a7421 */ /* 0x000fc60000000000 */
[----:B------:R-:W-:Y:S01]  /*1570*/  FADD R0, R0, 0.5 ;  /* 0x3f00000000007421 */ /* 0x000fe20000000000 */
[----:B0-----:R-:W-:Y:S02]  /*1580*/  VIMNMX R5, PT, PT, RZ, R9, !PT ;  /* 0x00000009ff057248 */ /* 0x001fe40007fe0100 */
[----:B------:R-:W0:Y:S08]  /*1590*/  F2I.TRUNC.NTZ R10, R10 ;  /* 0x0000000a000a7305 */ /* 0x000e30000020f100 */
[----:B------:R-:W2:Y:S01]  /*15a0*/  F2I.TRUNC.NTZ R0, R0 ;  /* 0x0000000000007305 */ /* 0x000ea2000020f100 */
[----:B-1----:R-:W-:Y:S01]  /*15b0*/  IMAD.WIDE R2, R3, 0x3, R6 ;  /* 0x0000000303027825 */ /* 0x002fe200078e0206 */
[----:B------:R-:W-:-:S02]  /*15c0*/  VIMNMX R7, PT, PT, R5, 0xff, PT ;  /* 0x000000ff05077848 */ /* 0x000fc40003fe0100 */
[----:B0-----:R-:W-:-:S03]  /*15d0*/  VIMNMX R8, PT, PT, RZ, R10, !PT ;  /* 0x0000000aff087248 */ /* 0x001fc60007fe0100 */
[----:B------:R-:W-:Y:S01]  /*15e0*/  STG.E.U8 desc[UR6][R2.64+0x1], R7 ;  /* 0x0000010702007986 */ /* 0x000fe2000c101106 */
[----:B------:R-:W-:Y:S02]  /*15f0*/  VIMNMX R9, PT, PT, R8, 0xff, PT ;  /* 0x000000ff08097848 */ /* 0x000fe40003fe0100 */
[----:B--2---:R-:W-:-:S03]  /*1600*/  VIMNMX R4, PT, PT, RZ, R0, !PT ;  /* 0x00000000ff047248 */ /* 0x004fc60007fe0100 */
[----:B------:R-:W-:Y:S01]  /*1610*/  STG.E.U8 desc[UR6][R2.64+0x2], R9 ;  /* 0x0000020902007986 */ /* 0x000fe2000c101106 */
[----:B------:R-:W-:-:S05]  /*1620*/  VIMNMX R5, PT, PT, R4, 0xff, PT ;  /* 0x000000ff04057848 */ /* 0x000fca0003fe0100 */
[----:B------:R-:W-:Y:S01]  /*1630*/  STG.E.U8 desc[UR6][R2.64], R5 ;  /* 0x0000000502007986 */ /* 0x000fe2000c101106 */
[----:B------:R-:W-:Y:S05]  /*1640*/  EXIT ;  /* 0x000000000000794d */ /* 0x000fea0003800000 */
.L_x_6:
[----:B------:R-:W-:-:S00]  /*1650*/  BRA `(.L_x_6) ;  /* 0xfffffffc00fc7947 */ /* 0x000fc0000383ffff */
[----:B------:R-:W-:-:S00]  /*1660*/  NOP ;  /* 0x0000000000007918 */ /* 0x000fc00000000000 */
        /* <DEDUP_REMOVED lines=9> */
.L_x_7:


//--------------------- .nv.shared._Z18gaussian5x5_sharedPK4RGB3PS_ii --------------------------
	.section	.nv.shared._Z18gaussian5x5_sharedPK4RGB3PS_ii,"aw",@nobits
	.sectionflags	@""
	.align	16
	.zero		1024


//--------------------- .nv.shared.reserved.0     --------------------------
	.section	.nv.shared.reserved.0,"aw",@nobits
	.weak		__nv_reservedSMEM_offset_0_alias
	.size		__nv_reservedSMEM_offset_0_alias, 0, 64
	.other		__nv_reservedSMEM_offset_0_alias,@"STO_CUDA_RESERVED_SHARED STV_DEFAULT"
__nv_reservedSMEM_offset_0_alias:
	.zero		0
	.zero		64


//--------------------- .nv.constant0._Z18gaussian5x5_sharedPK4RGB3PS_ii --------------------------
	.section	.nv.constant0._Z18gaussian5x5_sharedPK4RGB3PS_ii,"a",@progbits
	.sectionflags	@""
	.align	4
.nv.constant0._Z18gaussian5x5_sharedPK4RGB3PS_ii:
	.zero		920


//--------------------- SYMBOLS --------------------------

	.type		.nv.reservedSmem.offset0,@object
	.size		.nv.reservedSmem.offset0,0x4
	.type		.nv.reservedSmem.cap,@object
	.size		.nv.reservedSmem.cap,0x4
